//
// Generated by NVIDIA NVVM Compiler
//
// Compiler Build ID: CL-36424714
// Cuda compilation tools, release 13.0, V13.0.88
// Based on NVVM 20.0.0
//

.version 9.0
.target sm_100
.address_size 64

	// .globl	_Z20matvec_shared_memoryPKfS0_Pfii
// _ZZ20matvec_shared_memoryPKfS0_PfiiE8x_shared has been demoted

.visible .entry _Z20matvec_shared_memoryPKfS0_Pfii(
	.param .u64 .ptr .align 1 _Z20matvec_shared_memoryPKfS0_Pfii_param_0,
	.param .u64 .ptr .align 1 _Z20matvec_shared_memoryPKfS0_Pfii_param_1,
	.param .u64 .ptr .align 1 _Z20matvec_shared_memoryPKfS0_Pfii_param_2,
	.param .u32 _Z20matvec_shared_memoryPKfS0_Pfii_param_3,
	.param .u32 _Z20matvec_shared_memoryPKfS0_Pfii_param_4
)
{
	.reg .pred 	%p<17>;
	.reg .b32 	%r<45>;
	.reg .b32 	%f<65>;
	.reg .b64 	%rd<16>;
	// demoted variable
	.shared .align 4 .b8 _ZZ20matvec_shared_memoryPKfS0_PfiiE8x_shared[1024];
	ld.param.u64 	%rd7, [_Z20matvec_shared_memoryPKfS0_Pfii_param_0];
	ld.param.u64 	%rd5, [_Z20matvec_shared_memoryPKfS0_Pfii_param_1];
	ld.param.u64 	%rd6, [_Z20matvec_shared_memoryPKfS0_Pfii_param_2];
	ld.param.u32 	%r24, [_Z20matvec_shared_memoryPKfS0_Pfii_param_3];
	ld.param.u32 	%r25, [_Z20matvec_shared_memoryPKfS0_Pfii_param_4];
	cvta.to.global.u64 	%rd1, %rd7;
	mov.u32 	%r26, %ctaid.x;
	mov.u32 	%r27, %ntid.x;
	mov.u32 	%r1, %tid.x;
	mad.lo.s32 	%r2, %r26, %r27, %r1;
	setp.lt.s32 	%p1, %r25, 1;
	mov.f32 	%f63, 0f00000000;
	@%p1 bra 	$L__BB0_17;
	add.s32 	%r29, %r25, 255;
	shr.u32 	%r3, %r29, 8;
	shl.b32 	%r30, %r1, 2;
	mov.u32 	%r31, _ZZ20matvec_shared_memoryPKfS0_PfiiE8x_shared;
	add.s32 	%r4, %r31, %r30;
	mul.lo.s32 	%r5, %r25, %r2;
	add.s64 	%rd2, %rd1, 16;
	cvta.to.global.u64 	%rd3, %rd5;
	mov.f32 	%f63, 0f00000000;
	mov.b32 	%r40, 0;
$L__BB0_2:
	shl.b32 	%r7, %r40, 8;
	not.b32 	%r32, %r7;
	add.s32 	%r8, %r25, %r32;
	min.u32 	%r33, %r8, 255;
	add.s32 	%r9, %r33, 1;
	add.s32 	%r10, %r7, %r1;
	setp.ge.s32 	%p2, %r10, %r25;
	mov.f32 	%f59, 0f00000000;
	@%p2 bra 	$L__BB0_4;
	mul.wide.u32 	%rd8, %r10, 4;
	add.s64 	%rd9, %rd3, %rd8;
	ld.global.nc.f32 	%f59, [%rd9];
$L__BB0_4:
	setp.ge.s32 	%p3, %r2, %r24;
	st.shared.f32 	[%r4], %f59;
	bar.sync 	0;
	setp.ge.s32 	%p4, %r7, %r25;
	or.pred  	%p5, %p3, %p4;
	@%p5 bra 	$L__BB0_16;
	add.s32 	%r11, %r7, %r5;
	and.b32  	%r12, %r9, 7;
	setp.lt.u32 	%p6, %r8, 7;
	mov.b32 	%r44, 0;
	@%p6 bra 	$L__BB0_8;
	and.b32  	%r44, %r9, 504;
	add.s32 	%r41, %r31, 16;
	neg.s32 	%r43, %r44;
	mov.u32 	%r42, %r11;
$L__BB0_7:
	.pragma "nounroll";
	mul.wide.s32 	%rd10, %r42, 4;
	add.s64 	%rd11, %rd2, %rd10;
	ld.global.nc.f32 	%f21, [%rd11+-16];
	ld.shared.f32 	%f22, [%r41+-16];
	fma.rn.f32 	%f23, %f21, %f22, %f63;
	ld.global.nc.f32 	%f24, [%rd11+-12];
	ld.shared.f32 	%f25, [%r41+-12];
	fma.rn.f32 	%f26, %f24, %f25, %f23;
	ld.global.nc.f32 	%f27, [%rd11+-8];
	ld.shared.f32 	%f28, [%r41+-8];
	fma.rn.f32 	%f29, %f27, %f28, %f26;
	ld.global.nc.f32 	%f30, [%rd11+-4];
	ld.shared.f32 	%f31, [%r41+-4];
	fma.rn.f32 	%f32, %f30, %f31, %f29;
	ld.global.nc.f32 	%f33, [%rd11];
	ld.shared.f32 	%f34, [%r41];
	fma.rn.f32 	%f35, %f33, %f34, %f32;
	ld.global.nc.f32 	%f36, [%rd11+4];
	ld.shared.f32 	%f37, [%r41+4];
	fma.rn.f32 	%f38, %f36, %f37, %f35;
	ld.global.nc.f32 	%f39, [%rd11+8];
	ld.shared.f32 	%f40, [%r41+8];
	fma.rn.f32 	%f41, %f39, %f40, %f38;
	ld.global.nc.f32 	%f42, [%rd11+12];
	ld.shared.f32 	%f43, [%r41+12];
	fma.rn.f32 	%f63, %f42, %f43, %f41;
	add.s32 	%r43, %r43, 8;
	add.s32 	%r42, %r42, 8;
	add.s32 	%r41, %r41, 32;
	setp.ne.s32 	%p7, %r43, 0;
	@%p7 bra 	$L__BB0_7;
$L__BB0_8:
	setp.eq.s32 	%p8, %r12, 0;
	@%p8 bra 	$L__BB0_16;
	add.s32 	%r37, %r11, %r44;
	mul.wide.s32 	%rd12, %r37, 4;
	add.s64 	%rd4, %rd1, %rd12;
	ld.global.nc.f32 	%f44, [%rd4];
	shl.b32 	%r38, %r44, 2;
	add.s32 	%r22, %r31, %r38;
	ld.shared.f32 	%f45, [%r22];
	fma.rn.f32 	%f63, %f44, %f45, %f63;
	setp.eq.s32 	%p9, %r12, 1;
	@%p9 bra 	$L__BB0_16;
	ld.global.nc.f32 	%f46, [%rd4+4];
	ld.shared.f32 	%f47, [%r22+4];
	fma.rn.f32 	%f63, %f46, %f47, %f63;
	setp.eq.s32 	%p10, %r12, 2;
	@%p10 bra 	$L__BB0_16;
	ld.global.nc.f32 	%f48, [%rd4+8];
	ld.shared.f32 	%f49, [%r22+8];
	fma.rn.f32 	%f63, %f48, %f49, %f63;
	setp.eq.s32 	%p11, %r12, 3;
	@%p11 bra 	$L__BB0_16;
	ld.global.nc.f32 	%f50, [%rd4+12];
	ld.shared.f32 	%f51, [%r22+12];
	fma.rn.f32 	%f63, %f50, %f51, %f63;
	setp.eq.s32 	%p12, %r12, 4;
	@%p12 bra 	$L__BB0_16;
	ld.global.nc.f32 	%f52, [%rd4+16];
	ld.shared.f32 	%f53, [%r22+16];
	fma.rn.f32 	%f63, %f52, %f53, %f63;
	setp.eq.s32 	%p13, %r12, 5;
	@%p13 bra 	$L__BB0_16;
	ld.global.nc.f32 	%f54, [%rd4+20];
	ld.shared.f32 	%f55, [%r22+20];
	fma.rn.f32 	%f63, %f54, %f55, %f63;
	setp.eq.s32 	%p14, %r12, 6;
	@%p14 bra 	$L__BB0_16;
	ld.global.nc.f32 	%f56, [%rd4+24];
	ld.shared.f32 	%f57, [%r22+24];
	fma.rn.f32 	%f63, %f56, %f57, %f63;
$L__BB0_16:
	bar.sync 	0;
	add.s32 	%r40, %r40, 1;
	setp.ne.s32 	%p15, %r40, %r3;
	@%p15 bra 	$L__BB0_2;
$L__BB0_17:
	setp.ge.s32 	%p16, %r2, %r24;
	@%p16 bra 	$L__BB0_19;
	cvta.to.global.u64 	%rd13, %rd6;
	mul.wide.s32 	%rd14, %r2, 4;
	add.s64 	%rd15, %rd13, %rd14;
	st.global.f32 	[%rd15], %f63;
$L__BB0_19:
	ret;

}
	// .globl	_Z18matvec_warp_reducePKfS0_Pfii
.visible .entry _Z18matvec_warp_reducePKfS0_Pfii(
	.param .u64 .ptr .align 1 _Z18matvec_warp_reducePKfS0_Pfii_param_0,
	.param .u64 .ptr .align 1 _Z18matvec_warp_reducePKfS0_Pfii_param_1,
	.param .u64 .ptr .align 1 _Z18matvec_warp_reducePKfS0_Pfii_param_2,
	.param .u32 _Z18matvec_warp_reducePKfS0_Pfii_param_3,
	.param .u32 _Z18matvec_warp_reducePKfS0_Pfii_param_4
)
{
	.reg .pred 	%p<17>;
	.reg .b32 	%r<58>;
	.reg .b32 	%f<122>;
	.reg .b64 	%rd<33>;

	ld.param.u64 	%rd11, [_Z18matvec_warp_reducePKfS0_Pfii_param_0];
	ld.param.u64 	%rd12, [_Z18matvec_warp_reducePKfS0_Pfii_param_1];
	ld.param.u64 	%rd10, [_Z18matvec_warp_reducePKfS0_Pfii_param_2];
	ld.param.u32 	%r29, [_Z18matvec_warp_reducePKfS0_Pfii_param_3];
	ld.param.u32 	%r28, [_Z18matvec_warp_reducePKfS0_Pfii_param_4];
	cvta.to.global.u64 	%rd1, %rd12;
	cvta.to.global.u64 	%rd2, %rd11;
	mov.u32 	%r30, %ctaid.x;
	mov.u32 	%r31, %ntid.x;
	mov.u32 	%r1, %tid.x;
	mad.lo.s32 	%r32, %r30, %r31, %r1;
	shr.u32 	%r2, %r32, 5;
	and.b32  	%r3, %r1, 31;
	setp.ge.s32 	%p1, %r2, %r29;
	@%p1 bra 	$L__BB1_16;
	setp.ge.s32 	%p2, %r3, %r28;
	mov.f32 	%f121, 0f00000000;
	@%p2 bra 	$L__BB1_14;
	mul.lo.s32 	%r4, %r28, %r2;
	not.b32 	%r33, %r3;
	add.s32 	%r34, %r28, %r33;
	shr.u32 	%r35, %r34, 5;
	add.s32 	%r5, %r35, 1;
	and.b32  	%r6, %r5, 15;
	setp.lt.u32 	%p3, %r34, 480;
	mov.f32 	%f121, 0f00000000;
	mov.u32 	%r57, %r3;
	@%p3 bra 	$L__BB1_5;
	and.b32  	%r36, %r5, 268435440;
	neg.s32 	%r56, %r36;
	add.s64 	%rd3, %rd2, 1024;
	add.s32 	%r55, %r4, %r3;
	mul.wide.u32 	%rd13, %r3, 4;
	add.s64 	%rd14, %rd13, %rd1;
	add.s64 	%rd32, %rd14, 1024;
	mov.f32 	%f121, 0f00000000;
	mov.u32 	%r57, %r3;
$L__BB1_4:
	.pragma "nounroll";
	mul.wide.s32 	%rd15, %r55, 4;
	add.s64 	%rd16, %rd3, %rd15;
	ld.global.nc.f32 	%f19, [%rd16+-1024];
	ld.global.nc.f32 	%f20, [%rd32+-1024];
	fma.rn.f32 	%f21, %f19, %f20, %f121;
	ld.global.nc.f32 	%f22, [%rd16+-896];
	ld.global.nc.f32 	%f23, [%rd32+-896];
	fma.rn.f32 	%f24, %f22, %f23, %f21;
	ld.global.nc.f32 	%f25, [%rd16+-768];
	ld.global.nc.f32 	%f26, [%rd32+-768];
	fma.rn.f32 	%f27, %f25, %f26, %f24;
	ld.global.nc.f32 	%f28, [%rd16+-640];
	ld.global.nc.f32 	%f29, [%rd32+-640];
	fma.rn.f32 	%f30, %f28, %f29, %f27;
	ld.global.nc.f32 	%f31, [%rd16+-512];
	ld.global.nc.f32 	%f32, [%rd32+-512];
	fma.rn.f32 	%f33, %f31, %f32, %f30;
	ld.global.nc.f32 	%f34, [%rd16+-384];
	ld.global.nc.f32 	%f35, [%rd32+-384];
	fma.rn.f32 	%f36, %f34, %f35, %f33;
	ld.global.nc.f32 	%f37, [%rd16+-256];
	ld.global.nc.f32 	%f38, [%rd32+-256];
	fma.rn.f32 	%f39, %f37, %f38, %f36;
	ld.global.nc.f32 	%f40, [%rd16+-128];
	ld.global.nc.f32 	%f41, [%rd32+-128];
	fma.rn.f32 	%f42, %f40, %f41, %f39;
	ld.global.nc.f32 	%f43, [%rd16];
	ld.global.nc.f32 	%f44, [%rd32];
	fma.rn.f32 	%f45, %f43, %f44, %f42;
	ld.global.nc.f32 	%f46, [%rd16+128];
	ld.global.nc.f32 	%f47, [%rd32+128];
	fma.rn.f32 	%f48, %f46, %f47, %f45;
	ld.global.nc.f32 	%f49, [%rd16+256];
	ld.global.nc.f32 	%f50, [%rd32+256];
	fma.rn.f32 	%f51, %f49, %f50, %f48;
	ld.global.nc.f32 	%f52, [%rd16+384];
	ld.global.nc.f32 	%f53, [%rd32+384];
	fma.rn.f32 	%f54, %f52, %f53, %f51;
	ld.global.nc.f32 	%f55, [%rd16+512];
	ld.global.nc.f32 	%f56, [%rd32+512];
	fma.rn.f32 	%f57, %f55, %f56, %f54;
	ld.global.nc.f32 	%f58, [%rd16+640];
	ld.global.nc.f32 	%f59, [%rd32+640];
	fma.rn.f32 	%f60, %f58, %f59, %f57;
	ld.global.nc.f32 	%f61, [%rd16+768];
	ld.global.nc.f32 	%f62, [%rd32+768];
	fma.rn.f32 	%f63, %f61, %f62, %f60;
	ld.global.nc.f32 	%f64, [%rd16+896];
	ld.global.nc.f32 	%f65, [%rd32+896];
	fma.rn.f32 	%f121, %f64, %f65, %f63;
	add.s32 	%r57, %r57, 512;
	add.s32 	%r56, %r56, 16;
	add.s32 	%r55, %r55, 512;
	add.s64 	%rd32, %rd32, 2048;
	setp.eq.s32 	%p4, %r56, 0;
	@%p4 bra 	$L__BB1_5;
	bra.uni 	$L__BB1_4;
$L__BB1_5:
	setp.eq.s32 	%p5, %r6, 0;
	@%p5 bra 	$L__BB1_14;
	and.b32  	%r10, %r5, 7;
	setp.lt.u32 	%p6, %r6, 8;
	@%p6 bra 	$L__BB1_8;
	add.s32 	%r38, %r57, %r4;
	mul.wide.s32 	%rd17, %r38, 4;
	add.s64 	%rd18, %rd2, %rd17;
	ld.global.nc.f32 	%f67, [%rd18];
	mul.wide.u32 	%rd19, %r57, 4;
	add.s64 	%rd20, %rd1, %rd19;
	ld.global.nc.f32 	%f68, [%rd20];
	fma.rn.f32 	%f69, %f67, %f68, %f121;
	ld.global.nc.f32 	%f70, [%rd18+128];
	ld.global.nc.f32 	%f71, [%rd20+128];
	fma.rn.f32 	%f72, %f70, %f71, %f69;
	ld.global.nc.f32 	%f73, [%rd18+256];
	ld.global.nc.f32 	%f74, [%rd20+256];
	fma.rn.f32 	%f75, %f73, %f74, %f72;
	ld.global.nc.f32 	%f76, [%rd18+384];
	ld.global.nc.f32 	%f77, [%rd20+384];
	fma.rn.f32 	%f78, %f76, %f77, %f75;
	ld.global.nc.f32 	%f79, [%rd18+512];
	ld.global.nc.f32 	%f80, [%rd20+512];
	fma.rn.f32 	%f81, %f79, %f80, %f78;
	ld.global.nc.f32 	%f82, [%rd18+640];
	ld.global.nc.f32 	%f83, [%rd20+640];
	fma.rn.f32 	%f84, %f82, %f83, %f81;
	ld.global.nc.f32 	%f85, [%rd18+768];
	ld.global.nc.f32 	%f86, [%rd20+768];
	fma.rn.f32 	%f87, %f85, %f86, %f84;
	ld.global.nc.f32 	%f88, [%rd18+896];
	ld.global.nc.f32 	%f89, [%rd20+896];
	fma.rn.f32 	%f121, %f88, %f89, %f87;
	add.s32 	%r57, %r57, 256;
$L__BB1_8:
	setp.eq.s32 	%p7, %r10, 0;
	@%p7 bra 	$L__BB1_14;
	and.b32  	%r13, %r5, 3;
	setp.lt.u32 	%p8, %r10, 4;
	@%p8 bra 	$L__BB1_11;
	add.s32 	%r39, %r57, %r4;
	mul.wide.s32 	%rd21, %r39, 4;
	add.s64 	%rd22, %rd2, %rd21;
	ld.global.nc.f32 	%f91, [%rd22];
	mul.wide.u32 	%rd23, %r57, 4;
	add.s64 	%rd24, %rd1, %rd23;
	ld.global.nc.f32 	%f92, [%rd24];
	fma.rn.f32 	%f93, %f91, %f92, %f121;
	ld.global.nc.f32 	%f94, [%rd22+128];
	ld.global.nc.f32 	%f95, [%rd24+128];
	fma.rn.f32 	%f96, %f94, %f95, %f93;
	ld.global.nc.f32 	%f97, [%rd22+256];
	ld.global.nc.f32 	%f98, [%rd24+256];
	fma.rn.f32 	%f99, %f97, %f98, %f96;
	ld.global.nc.f32 	%f100, [%rd22+384];
	ld.global.nc.f32 	%f101, [%rd24+384];
	fma.rn.f32 	%f121, %f100, %f101, %f99;
	add.s32 	%r57, %r57, 128;
$L__BB1_11:
	setp.eq.s32 	%p9, %r13, 0;
	@%p9 bra 	$L__BB1_14;
	mul.wide.u32 	%rd25, %r57, 4;
	add.s64 	%rd31, %rd1, %rd25;
	add.s32 	%r54, %r57, %r4;
	neg.s32 	%r53, %r13;
$L__BB1_13:
	.pragma "nounroll";
	mul.wide.s32 	%rd26, %r54, 4;
	add.s64 	%rd27, %rd2, %rd26;
	ld.global.nc.f32 	%f102, [%rd27];
	ld.global.nc.f32 	%f103, [%rd31];
	fma.rn.f32 	%f121, %f102, %f103, %f121;
	add.s64 	%rd31, %rd31, 128;
	add.s32 	%r54, %r54, 32;
	add.s32 	%r53, %r53, 1;
	setp.eq.s32 	%p10, %r53, 0;
	@%p10 bra 	$L__BB1_14;
	bra.uni 	$L__BB1_13;
$L__BB1_14:
	mov.b32 	%r40, %f121;
	shfl.sync.down.b32	%r41|%p11, %r40, 16, 31, -1;
	mov.b32 	%f104, %r41;
	add.f32 	%f105, %f121, %f104;
	mov.b32 	%r42, %f105;
	shfl.sync.down.b32	%r43|%p12, %r42, 8, 31, -1;
	mov.b32 	%f106, %r43;
	add.f32 	%f107, %f105, %f106;
	mov.b32 	%r44, %f107;
	shfl.sync.down.b32	%r45|%p13, %r44, 4, 31, -1;
	mov.b32 	%f108, %r45;
	add.f32 	%f109, %f107, %f108;
	mov.b32 	%r46, %f109;
	shfl.sync.down.b32	%r47|%p14, %r46, 2, 31, -1;
	mov.b32 	%f110, %r47;
	add.f32 	%f111, %f109, %f110;
	mov.b32 	%r48, %f111;
	shfl.sync.down.b32	%r49|%p15, %r48, 1, 31, -1;
	mov.b32 	%f112, %r49;
	add.f32 	%f14, %f111, %f112;
	setp.ne.s32 	%p16, %r3, 0;
	@%p16 bra 	$L__BB1_16;
	cvta.to.global.u64 	%rd28, %rd10;
	mul.wide.u32 	%rd29, %r2, 4;
	add.s64 	%rd30, %rd28, %rd29;
	st.global.f32 	[%rd30], %f14;
$L__BB1_16:
	ret;

}


// ===== COMPILED SASS (sm_100) =====

	.target	sm_100

	.elftype	@"ET_EXEC"


//--------------------- .note.nv.tkinfo           --------------------------
	.section	.note.nv.tkinfo,"",@"SHT_NOTE"
	.sectionflags	@"SHF_NOTE_NV_TKINFO"
	.tkinfo
        /*0018*/ 	.word	0x00000002
        /*0030*/ 	.string	""
        /*0030*/ 	.string	"ptxas"
        /*0030*/ 	.string	"Cuda compilation tools, release 13.0, V13.0.88"
        /*0030*/ 	.string	"Build cuda_13.0.r13.0/compiler.36424714_0"
        /*0030*/ 	.string	"-arch sm_100 -m 64 "



//--------------------- .note.nv.cuinfo           --------------------------
	.section	.note.nv.cuinfo,"",@"SHT_NOTE"
	.sectionflags	@"SHF_NOTE_NV_CUINFO"
        /*0018*/ 	.short	0x0002
        /*001a*/ 	.short	0x0064
        /*001c*/ 	.short	0x0082
	.zero		2


//--------------------- .nv.info                  --------------------------
	.section	.nv.info,"",@"SHT_CUDA_INFO"
	.align	4


	//----- nvinfo : EIATTR_REGCOUNT
	.align		4
        /*0000*/ 	.byte	0x04, 0x2f
        /*0002*/ 	.short	(.L_1 - .L_0)
	.align		4
.L_0:
        /*0004*/ 	.word	index@(_Z20matvec_shared_memoryPKfS0_Pfii)
        /*0008*/ 	.word	0x0000001f


	//----- nvinfo : EIATTR_FRAME_SIZE
	.align		4
.L_1:
        /*000c*/ 	.byte	0x04, 0x11
        /*000e*/ 	.short	(.L_3 - .L_2)
	.align		4
.L_2:
        /*0010*/ 	.word	index@(_Z20matvec_shared_memoryPKfS0_Pfii)
        /*0014*/ 	.word	0x00000000


	//----- nvinfo : EIATTR_REGCOUNT
	.align		4
.L_3:
        /*0018*/ 	.byte	0x04, 0x2f
        /*001a*/ 	.short	(.L_5 - .L_4)
	.align		4
.L_4:
        /*001c*/ 	.word	index@(_Z18matvec_warp_reducePKfS0_Pfii)
        /*0020*/ 	.word	0x0000001f


	//----- nvinfo : EIATTR_FRAME_SIZE
	.align		4
.L_5:
        /*0024*/ 	.byte	0x04, 0x11
        /*0026*/ 	.short	(.L_7 - .L_6)
	.align		4
.L_6:
        /*0028*/ 	.word	index@(_Z18matvec_warp_reducePKfS0_Pfii)
        /*002c*/ 	.word	0x00000000


	//----- nvinfo : EIATTR_MIN_STACK_SIZE
	.align		4
.L_7:
        /*0030*/ 	.byte	0x04, 0x12
        /*0032*/ 	.short	(.L_9 - .L_8)
	.align		4
.L_8:
        /*0034*/ 	.word	index@(_Z18matvec_warp_reducePKfS0_Pfii)
        /*0038*/ 	.word	0x00000000


	//----- nvinfo : EIATTR_MIN_STACK_SIZE
	.align		4
.L_9:
        /*003c*/ 	.byte	0x04, 0x12
        /*003e*/ 	.short	(.L_11 - .L_10)
	.align		4
.L_10:
        /*0040*/ 	.word	index@(_Z20matvec_shared_memoryPKfS0_Pfii)
        /*0044*/ 	.word	0x00000000
.L_11:


//--------------------- .nv.compat                --------------------------
	.section	.nv.compat,"",@"SHT_CUDA_COMPAT_INFO"
	.align	4
        /*0000*/ 	.byte	0x02, 0x09, 0x00, 0x00, 0x02, 0x02, 0x01, 0x00, 0x02, 0x05, 0x05, 0x00, 0x03, 0x07, 0x01, 0x01
        /*0010*/ 	.byte	0x02, 0x03, 0x00, 0x00, 0x02, 0x06, 0x01, 0x00, 0x04, 0x0b, 0x08, 0x00, 0x09, 0x00, 0x00, 0x00
        /*0020*/ 	.byte	0x00, 0x00, 0x00, 0x00


//--------------------- .nv.info._Z18matvec_warp_reducePKfS0_Pfii --------------------------
	.section	.nv.info._Z18matvec_warp_reducePKfS0_Pfii,"",@"SHT_CUDA_INFO"
	.sectionflags	@""
	.align	4


	//----- nvinfo : EIATTR_CUDA_API_VERSION
	.align		4
        /*0000*/ 	.byte	0x04, 0x37
        /*0002*/ 	.short	(.L_13 - .L_12)
.L_12:
        /*0004*/ 	.word	0x00000082


	//----- nvinfo : EIATTR_KPARAM_INFO
	.align		4
.L_13:
        /*0008*/ 	.byte	0x04, 0x17
        /*000a*/ 	.short	(.L_15 - .L_14)
.L_14:
        /*000c*/ 	.word	0x00000000
        /*0010*/ 	.short	0x0004
        /*0012*/ 	.short	0x001c
        /*0014*/ 	.byte	0x00, 0xf0, 0x11, 0x00


	//----- nvinfo : EIATTR_KPARAM_INFO
	.align		4
.L_15:
        /*0018*/ 	.byte	0x04, 0x17
        /*001a*/ 	.short	(.L_17 - .L_16)
.L_16:
        /*001c*/ 	.word	0x00000000
        /*0020*/ 	.short	0x0003
        /*0022*/ 	.short	0x0018
        /*0024*/ 	.byte	0x00, 0xf0, 0x11, 0x00


	//----- nvinfo : EIATTR_KPARAM_INFO
	.align		4
.L_17:
        /*0028*/ 	.byte	0x04, 0x17
        /*002a*/ 	.short	(.L_19 - .L_18)
.L_18:
        /*002c*/ 	.word	0x00000000
        /*0030*/ 	.short	0x0002
        /*0032*/ 	.short	0x0010
        /*0034*/ 	.byte	0x00, 0xf5, 0x21, 0x00


	//----- nvinfo : EIATTR_KPARAM_INFO
	.align		4
.L_19:
        /*0038*/ 	.byte	0x04, 0x17
        /*003a*/ 	.short	(.L_21 - .L_20)
.L_20:
        /*003c*/ 	.word	0x00000000
        /*0040*/ 	.short	0x0001
        /*0042*/ 	.short	0x0008
        /*0044*/ 	.byte	0x00, 0xf5, 0x21, 0x00


	//----- nvinfo : EIATTR_KPARAM_INFO
	.align		4
.L_21:
        /*0048*/ 	.byte	0x04, 0x17
        /*004a*/ 	.short	(.L_23 - .L_22)
.L_22:
        /*004c*/ 	.word	0x00000000
        /*0050*/ 	.short	0x0000
        /*0052*/ 	.short	0x0000
        /*0054*/ 	.byte	0x00, 0xf5, 0x21, 0x00


	//----- nvinfo : EIATTR_SPARSE_MMA_MASK
	.align		4
.L_23:
        /*0058*/ 	.byte	0x03, 0x50
        /*005a*/ 	.short	0x0000


	//----- nvinfo : EIATTR_MAXREG_COUNT
	.align		4
        /*005c*/ 	.byte	0x03, 0x1b
        /*005e*/ 	.short	0x00ff


	//----- nvinfo : EIATTR_MERCURY_ISA_VERSION
	.align		4
        /*0060*/ 	.byte	0x03, 0x5f
        /*0062*/ 	.short	0x0101


	//----- nvinfo : EIATTR_COOP_GROUP_MASK_REGIDS
	.align		4
        /*0064*/ 	.byte	0x04, 0x29
        /*0066*/ 	.short	(.L_25 - .L_24)


	//   ....[0]....
.L_24:
        /*0068*/ 	.word	0xffffffff


	//   ....[1]....
        /*006c*/ 	.word	0xffffffff


	//   ....[2]....
        /*0070*/ 	.word	0xffffffff


	//   ....[3]....
        /*0074*/ 	.word	0xffffffff


	//   ....[4]....
        /*0078*/ 	.word	0xffffffff


	//----- nvinfo : EIATTR_COOP_GROUP_INSTR_OFFSETS
	.align		4
.L_25:
        /*007c*/ 	.byte	0x04, 0x28
        /*007e*/ 	.short	(.L_27 - .L_26)


	//   ....[0]....
.L_26:
        /*0080*/ 	.word	0x00000b40


	//   ....[1]....
        /*0084*/ 	.word	0x00000b70


	//   ....[2]....
        /*0088*/ 	.word	0x00000b90


	//   ....[3]....
        /*008c*/ 	.word	0x00000bb0


	//   ....[4]....
        /*0090*/ 	.word	0x00000bd0


	//----- nvinfo : EIATTR_VRC_CTA_INIT_COUNT
	.align		4
.L_27:
        /*0094*/ 	.byte	0x02, 0x4a
	.zero		1
	.zero		1


	//----- nvinfo : EIATTR_EXIT_INSTR_OFFSETS
	.align		4
        /*0098*/ 	.byte	0x04, 0x1c
        /*009a*/ 	.short	(.L_29 - .L_28)


	//   ....[0]....
.L_28:
        /*009c*/ 	.word	0x00000080


	//   ....[1]....
        /*00a0*/ 	.word	0x00000be0


	//   ....[2]....
        /*00a4*/ 	.word	0x00000c30


	//----- nvinfo : EIATTR_CRS_STACK_SIZE
	.align		4
.L_29:
        /*00a8*/ 	.byte	0x04, 0x1e
        /*00aa*/ 	.short	(.L_31 - .L_30)
.L_30:
        /*00ac*/ 	.word	0x00000000


	//----- nvinfo : EIATTR_CBANK_PARAM_SIZE
	.align		4
.L_31:
        /*00b0*/ 	.byte	0x03, 0x19
        /*00b2*/ 	.short	0x0020


	//----- nvinfo : EIATTR_PARAM_CBANK
	.align		4
        /*00b4*/ 	.byte	0x04, 0x0a
        /*00b6*/ 	.short	(.L_33 - .L_32)
	.align		4
.L_32:
        /*00b8*/ 	.word	index@(.nv.constant0._Z18matvec_warp_reducePKfS0_Pfii)
        /*00bc*/ 	.short	0x0380
        /*00be*/ 	.short	0x0020


	//----- nvinfo : EIATTR_SW_WAR
	.align		4
.L_33:
        /*00c0*/ 	.byte	0x04, 0x36
        /*00c2*/ 	.short	(.L_35 - .L_34)
.L_34:
        /*00c4*/ 	.word	0x00000008
.L_35:


//--------------------- .nv.info._Z20matvec_shared_memoryPKfS0_Pfii --------------------------
	.section	.nv.info._Z20matvec_shared_memoryPKfS0_Pfii,"",@"SHT_CUDA_INFO"
	.sectionflags	@""
	.align	4


	//----- nvinfo : EIATTR_CUDA_API_VERSION
	.align		4
        /*0000*/ 	.byte	0x04, 0x37
        /*0002*/ 	.short	(.L_37 - .L_36)
.L_36:
        /*0004*/ 	.word	0x00000082


	//----- nvinfo : EIATTR_KPARAM_INFO
	.align		4
.L_37:
        /*0008*/ 	.byte	0x04, 0x17
        /*000a*/ 	.short	(.L_39 - .L_38)
.L_38:
        /*000c*/ 	.word	0x00000000
        /*0010*/ 	.short	0x0004
        /*0012*/ 	.short	0x001c
        /*0014*/ 	.byte	0x00, 0xf0, 0x11, 0x00


	//----- nvinfo : EIATTR_KPARAM_INFO
	.align		4
.L_39:
        /*0018*/ 	.byte	0x04, 0x17
        /*001a*/ 	.short	(.L_41 - .L_40)
.L_40:
        /*001c*/ 	.word	0x00000000
        /*0020*/ 	.short	0x0003
        /*0022*/ 	.short	0x0018
        /*0024*/ 	.byte	0x00, 0xf0, 0x11, 0x00


	//----- nvinfo : EIATTR_KPARAM_INFO
	.align		4
.L_41:
        /*0028*/ 	.byte	0x04, 0x17
        /*002a*/ 	.short	(.L_43 - .L_42)
.L_42:
        /*002c*/ 	.word	0x00000000
        /*0030*/ 	.short	0x0002
        /*0032*/ 	.short	0x0010
        /*0034*/ 	.byte	0x00, 0xf5, 0x21, 0x00


	//----- nvinfo : EIATTR_KPARAM_INFO
	.align		4
.L_43:
        /*0038*/ 	.byte	0x04, 0x17
        /*003a*/ 	.short	(.L_45 - .L_44)
.L_44:
        /*003c*/ 	.word	0x00000000
        /*0040*/ 	.short	0x0001
        /*0042*/ 	.short	0x0008
        /*0044*/ 	.byte	0x00, 0xf5, 0x21, 0x00


	//----- nvinfo : EIATTR_KPARAM_INFO
	.align		4
.L_45:
        /*0048*/ 	.byte	0x04, 0x17
        /*004a*/ 	.short	(.L_47 - .L_46)
.L_46:
        /*004c*/ 	.word	0x00000000
        /*0050*/ 	.short	0x0000
        /*0052*/ 	.short	0x0000
        /*0054*/ 	.byte	0x00, 0xf5, 0x21, 0x00


	//----- nvinfo : EIATTR_SPARSE_MMA_MASK
	.align		4
.L_47:
        /*0058*/ 	.byte	0x03, 0x50
        /*005a*/ 	.short	0x0000


	//----- nvinfo : EIATTR_MAXREG_COUNT
	.align		4
        /*005c*/ 	.byte	0x03, 0x1b
        /*005e*/ 	.short	0x00ff


	//----- nvinfo : EIATTR_NUM_BARRIERS
	.align		4
        /*0060*/ 	.byte	0x02, 0x4c
        /*0062*/ 	.byte	0x01
	.zero		1


	//----- nvinfo : EIATTR_MERCURY_ISA_VERSION
	.align		4
        /*0064*/ 	.byte	0x03, 0x5f
        /*0066*/ 	.short	0x0101


	//----- nvinfo : EIATTR_UNUSED_LOAD_BYTE_OFFSET
	.align		4
        /*0068*/ 	.byte	0x04, 0x44
        /*006a*/ 	.short	(.L_49 - .L_48)


	//   ....[0]....
.L_48:
        /*006c*/ 	.word	0x00000660
        /*0070*/ 	.word	0x00000fff


	//----- nvinfo : EIATTR_VRC_CTA_INIT_COUNT
	.align		4
.L_49:
        /*0074*/ 	.byte	0x02, 0x4a
	.zero		1
	.zero		1


	//----- nvinfo : EIATTR_EXIT_INSTR_OFFSETS
	.align		4
        /*0078*/ 	.byte	0x04, 0x1c
        /*007a*/ 	.short	(.L_51 - .L_50)


	//   ....[0]....
.L_50:
        /*007c*/ 	.word	0x00000730


	//   ....[1]....
        /*0080*/ 	.word	0x00000770


	//----- nvinfo : EIATTR_CRS_STACK_SIZE
	.align		4
.L_51:
        /*0084*/ 	.byte	0x04, 0x1e
        /*0086*/ 	.short	(.L_53 - .L_52)
.L_52:
        /*0088*/ 	.word	0x00000000


	//----- nvinfo : EIATTR_CBANK_PARAM_SIZE
	.align		4
.L_53:
        /*008c*/ 	.byte	0x03, 0x19
        /*008e*/ 	.short	0x0020


	//----- nvinfo : EIATTR_PARAM_CBANK
	.align		4
        /*0090*/ 	.byte	0x04, 0x0a
        /*0092*/ 	.short	(.L_55 - .L_54)
	.align		4
.L_54:
        /*0094*/ 	.word	index@(.nv.constant0._Z20matvec_shared_memoryPKfS0_Pfii)
        /*0098*/ 	.short	0x0380
        /*009a*/ 	.short	0x0020


	//----- nvinfo : EIATTR_SW_WAR
	.align		4
.L_55:
        /*009c*/ 	.byte	0x04, 0x36
        /*009e*/ 	.short	(.L_57 - .L_56)
.L_56:
        /*00a0*/ 	.word	0x00000008
.L_57:


//--------------------- .nv.callgraph             --------------------------
	.section	.nv.callgraph,"",@"SHT_CUDA_CALLGRAPH"
	.align	4
	.sectionentsize	8
	.align		4
        /*0000*/ 	.word	0x00000000
	.align		4
        /*0004*/ 	.word	0xffffffff
	.align		4
        /*0008*/ 	.word	0x00000000
	.align		4
        /*000c*/ 	.word	0xfffffffe
	.align		4
        /*0010*/ 	.word	0x00000000
	.align		4
        /*0014*/ 	.word	0xfffffffd
	.align		4
        /*0018*/ 	.word	0x00000000
	.align		4
        /*001c*/ 	.word	0xfffffffc


//--------------------- .text._Z18matvec_warp_reducePKfS0_Pfii --------------------------
	.section	.text._Z18matvec_warp_reducePKfS0_Pfii,"ax",@progbits
	.align	128
        .global         _Z18matvec_warp_reducePKfS0_Pfii
        .type           _Z18matvec_warp_reducePKfS0_Pfii,@function
        .size           _Z18matvec_warp_reducePKfS0_Pfii,(.L_x_18 - _Z18matvec_warp_reducePKfS0_Pfii)
        .other          _Z18matvec_warp_reducePKfS0_Pfii,@"STO_CUDA_ENTRY STV_DEFAULT"
_Z18matvec_warp_reducePKfS0_Pfii:
.text._Z18matvec_warp_reducePKfS0_Pfii:
[----:B------:R-:W-:Y:S01]  /*0000*/  LDC R1, c[0x0][0x37c] ;  /* 0x0000df00ff017b82 */ /* 0x000fe20000000800 */
[----:B------:R-:W0:Y:S07]  /*0010*/  S2R R9, SR_TID.X ;  /* 0x0000000000097919 */ /* 0x000e2e0000002100 */
[----:B------:R-:W0:Y:S01]  /*0020*/  S2UR UR4, SR_CTAID.X ;  /* 0x00000000000479c3 */ /* 0x000e220000002500 */
[----:B------:R-:W1:Y:S07]  /*0030*/  LDCU UR5, c[0x0][0x398] ;  /* 0x00007300ff0577ac */ /* 0x000e6e0008000800 */
[----:B------:R-:W0:Y:S02]  /*0040*/  LDC R0, c[0x0][0x360] ;  /* 0x0000d800ff007b82 */ /* 0x000e240000000800 */
[----:B0-----:R-:W-:-:S05]  /*0050*/  IMAD R0, R0, UR4, R9 ;  /* 0x0000000400007c24 */ /* 0x001fca000f8e0209 */
[----:B------:R-:W-:-:S04]  /*0060*/  SHF.R.U32.HI R0, RZ, 0x5, R0 ;  /* 0x00000005ff007819 */ /* 0x000fc80000011600 */
[----:B-1----:R-:W-:-:S13]  /*0070*/  ISETP.GE.AND P0, PT, R0, UR5, PT ;  /* 0x0000000500007c0c */ /* 0x002fda000bf06270 */
[----:B------:R-:W-:Y:S05]  /*0080*/  @P0 EXIT ;  /* 0x000000000000094d */ /* 0x000fea0003800000 */
[----:B------:R-:W0:Y:S01]  /*0090*/  LDCU UR6, c[0x0][0x39c] ;  /* 0x00007380ff0677ac */ /* 0x000e220008000800 */
[----:B------:R-:W-:Y:S01]  /*00a0*/  LOP3.LUT R9, R9, 0x1f, RZ, 0xc0, !PT ;  /* 0x0000001f09097812 */ /* 0x000fe200078ec0ff */
[----:B------:R-:W-:Y:S01]  /*00b0*/  BSSY.RECONVERGENT B0, `(.L_x_0) ;  /* 0x00000a8000007945 */ /* 0x000fe20003800200 */
[----:B------:R-:W-:Y:S01]  /*00c0*/  HFMA2 R12, -RZ, RZ, 0, 0 ;  /* 0x00000000ff0c7431 */ /* 0x000fe200000001ff */
[----:B------:R-:W1:Y:S01]  /*00d0*/  LDCU.64 UR4, c[0x0][0x358] ;  /* 0x00006b00ff0477ac */ /* 0x000e620008000a00 */
[----:B0-----:R-:W-:-:S13]  /*00e0*/  ISETP.GE.AND P0, PT, R9, UR6, PT ;  /* 0x0000000609007c0c */ /* 0x001fda000bf06270 */
[----:B-1----:R-:W-:Y:S05]  /*00f0*/  @P0 BRA `(.L_x_1) ;  /* 0x00000008008c0947 */ /* 0x002fea0003800000 */
[-C--:B------:R-:W-:Y:S01]  /*0100*/  LOP3.LUT R2, RZ, R9.reuse, RZ, 0x33, !PT ;  /* 0x00000009ff027212 */ /* 0x080fe200078e33ff */
[----:B------:R-:W-:Y:S01]  /*0110*/  BSSY.RECONVERGENT B1, `(.L_x_2) ;  /* 0x000004d000017945 */ /* 0x000fe20003800200 */
[----:B------:R-:W-:Y:S02]  /*0120*/  MOV R12, RZ ;  /* 0x000000ff000c7202 */ /* 0x000fe40000000f00 */
[----:B------:R-:W-:Y:S02]  /*0130*/  IADD3 R2, PT, PT, R2, UR6, RZ ;  /* 0x0000000602027c10 */ /* 0x000fe4000fffe0ff */
[----:B------:R-:W-:Y:S02]  /*0140*/  MOV R11, R9 ;  /* 0x00000009000b7202 */ /* 0x000fe40000000f00 */
[C---:B------:R-:W-:Y:S02]  /*0150*/  ISETP.GE.U32.AND P1, PT, R2.reuse, 0x1e0, PT ;  /* 0x000001e00200780c */ /* 0x040fe40003f26070 */
[----:B------:R-:W-:-:S04]  /*0160*/  LEA.HI R8, R2, 0x1, RZ, 0x1b ;  /* 0x0000000102087811 */ /* 0x000fc800078fd8ff */
[----:B------:R-:W-:-:S04]  /*0170*/  LOP3.LUT R22, R8, 0xf, RZ, 0xc0, !PT ;  /* 0x0000000f08167812 */ /* 0x000fc800078ec0ff */
[----:B------:R-:W-:-:S03]  /*0180*/  ISETP.NE.AND P0, PT, R22, RZ, PT ;  /* 0x000000ff1600720c */ /* 0x000fc60003f05270 */
[----:B------:R-:W-:Y:S10]  /*0190*/  @!P1 BRA `(.L_x_3) ;  /* 0x0000000400109947 */ /* 0x000ff40003800000 */
[----:B------:R-:W0:Y:S01]  /*01a0*/  LDC.64 R4, c[0x0][0x388] ;  /* 0x0000e200ff047b82 */ /* 0x000e220000000a00 */
[----:B------:R-:W-:Y:S01]  /*01b0*/  LOP3.LUT R10, R8, 0xffffff0, RZ, 0xc0, !PT ;  /* 0x0ffffff0080a7812 */ /* 0x000fe200078ec0ff */
[----:B------:R-:W-:Y:S01]  /*01c0*/  IMAD R13, R0, UR6, R9 ;  /* 0x00000006000d7c24 */ /* 0x000fe2000f8e0209 */
[----:B------:R-:W-:Y:S02]  /*01d0*/  MOV R12, RZ ;  /* 0x000000ff000c7202 */ /* 0x000fe40000000f00 */
[----:B------:R-:W-:Y:S02]  /*01e0*/  MOV R11, R9 ;  /* 0x00000009000b7202 */ /* 0x000fe40000000f00 */
[----:B------:R-:W-:Y:S01]  /*01f0*/  IADD3 R10, PT, PT, -R10, RZ, RZ ;  /* 0x000000ff0a0a7210 */ /* 0x000fe20007ffe1ff */
[----:B------:R-:W1:Y:S01]  /*0200*/  LDC.64 R2, c[0x0][0x380] ;  /* 0x0000e000ff027b82 */ /* 0x000e620000000a00 */
[----:B0-----:R-:W-:-:S03]  /*0210*/  IMAD.WIDE.U32 R4, R9, 0x4, R4 ;  /* 0x0000000409047825 */ /* 0x001fc600078e0004 */
[----:B------:R-:W-:Y:S02]  /*0220*/  IADD3 R4, P2, PT, R4, 0x400, RZ ;  /* 0x0000040004047810 */ /* 0x000fe40007f5e0ff */
[----:B-1----:R-:W-:Y:S02]  /*0230*/  IADD3 R2, P1, PT, R2, 0x400, RZ ;  /* 0x0000040002027810 */ /* 0x002fe40007f3e0ff */
[----:B------:R-:W-:Y:S02]  /*0240*/  IADD3.X R5, PT, PT, RZ, R5, RZ, P2, !PT ;  /* 0x00000005ff057210 */ /* 0x000fe400017fe4ff */
[----:B------:R-:W-:-:S09]  /*0250*/  IADD3.X R3, PT, PT, RZ, R3, RZ, P1, !PT ;  /* 0x00000003ff037210 */ /* 0x000fd20000ffe4ff */
.L_x_4:
[----:B------:R-:W-:Y:S01]  /*0260*/  IMAD.WIDE R6, R13, 0x4, R2 ;  /* 0x000000040d067825 */ /* 0x000fe200078e0202 */
[----:B------:R-:W2:Y:S04]  /*0270*/  LDG.E.CONSTANT R16, desc[UR4][R4.64+-0x400] ;  /* 0xfffc000404107981 */ /* 0x000ea8000c1e9900 */
[----:B------:R-:W2:Y:S04]  /*0280*/  LDG.E.CONSTANT R17, desc[UR4][R6.64+-0x400] ;  /* 0xfffc000406117981 */ /* 0x000ea8000c1e9900 */
[----:B------:R-:W3:Y:S04]  /*0290*/  LDG.E.CONSTANT R26, desc[UR4][R4.64+-0x380] ;  /* 0xfffc8004041a7981 */ /* 0x000ee8000c1e9900 */
[----:B------:R-:W3:Y:S04]  /*02a0*/  LDG.E.CONSTANT R19, desc[UR4][R6.64+-0x380] ;  /* 0xfffc800406137981 */ /* 0x000ee8000c1e9900 */
[----:B------:R-:W4:Y:S04]  /*02b0*/  LDG.E.CONSTANT R14, desc[UR4][R4.64+-0x300] ;  /* 0xfffd0004040e7981 */ /* 0x000f28000c1e9900 */
[----:B------:R-:W4:Y:S04]  /*02c0*/  LDG.E.CONSTANT R15, desc[UR4][R6.64+-0x300] ;  /* 0xfffd0004060f7981 */ /* 0x000f28000c1e9900 */
[----:B------:R-:W5:Y:S04]  /*02d0*/  LDG.E.CONSTANT R18, desc[UR4][R4.64+-0x280] ;  /* 0xfffd800404127981 */ /* 0x000f68000c1e9900 */
[----:B------:R-:W5:Y:S04]  /*02e0*/  LDG.E.CONSTANT R21, desc[UR4][R6.64+-0x280] ;  /* 0xfffd800406157981 */ /* 0x000f68000c1e9900 */
[----:B------:R-:W5:Y:S04]  /*02f0*/  LDG.E.CONSTANT R20, desc[UR4][R4.64+-0x200] ;  /* 0xfffe000404147981 */ /* 0x000f68000c1e9900 */
[----:B------:R-:W5:Y:S04]  /*0300*/  LDG.E.CONSTANT R23, desc[UR4][R6.64+-0x200] ;  /* 0xfffe000406177981 */ /* 0x000f68000c1e9900 */
[----:B------:R-:W5:Y:S04]  /*0310*/  LDG.E.CONSTANT R24, desc[UR4][R4.64+-0x180] ;  /* 0xfffe800404187981 */ /* 0x000f68000c1e9900 */
[----:B------:R-:W5:Y:S04]  /*0320*/  LDG.E.CONSTANT R25, desc[UR4][R6.64+-0x180] ;  /* 0xfffe800406197981 */ /* 0x000f68000c1e9900 */
[----:B------:R-:W5:Y:S01]  /*0330*/  LDG.E.CONSTANT R27, desc[UR4][R6.64+0x380] ;  /* 0x00038004061b7981 */ /* 0x000f62000c1e9900 */
[----:B--2---:R-:W-:-:S03]  /*0340*/  FFMA R16, R17, R16, R12 ;  /* 0x0000001011107223 */ /* 0x004fc6000000000c */
[----:B------:R-:W2:Y:S04]  /*0350*/  LDG.E.CONSTANT R12, desc[UR4][R4.64+-0x80] ;  /* 0xffff8004040c7981 */ /* 0x000ea8000c1e9900 */
[----:B------:R-:W2:Y:S01]  /*0360*/  LDG.E.CONSTANT R17, desc[UR4][R6.64] ;  /* 0x0000000406117981 */ /* 0x000ea2000c1e9900 */
[----:B---3--:R-:W-:-:S03]  /*0370*/  FFMA R26, R19, R26, R16 ;  /* 0x0000001a131a7223 */ /* 0x008fc60000000010 */
[----:B------:R-:W3:Y:S04]  /*0380*/  LDG.E.CONSTANT R16, desc[UR4][R4.64+-0x100] ;  /* 0xffff000404107981 */ /* 0x000ee8000c1e9900 */
[----:B------:R-:W3:Y:S01]  /*0390*/  LDG.E.CONSTANT R19, desc[UR4][R6.64+-0x100] ;  /* 0xffff000406137981 */ /* 0x000ee2000c1e9900 */
[----:B----4-:R-:W-:-:S03]  /*03a0*/  FFMA R26, R15, R14, R26 ;  /* 0x0000000e0f1a7223 */ /* 0x010fc6000000001a */
[----:B------:R-:W2:Y:S04]  /*03b0*/  LDG.E.CONSTANT R15, desc[UR4][R6.64+-0x80] ;  /* 0xffff8004060f7981 */ /* 0x000ea8000c1e9900 */
[----:B------:R-:W4:Y:S01]  /*03c0*/  LDG.E.CONSTANT R14, desc[UR4][R4.64] ;  /* 0x00000004040e7981 */ /* 0x000f22000c1e9900 */
[----:B-----5:R-:W-:-:S03]  /*03d0*/  FFMA R18, R21, R18, R26 ;  /* 0x0000001215127223 */ /* 0x020fc6000000001a */
[----:B------:R-:W5:Y:S04]  /*03e0*/  LDG.E.CONSTANT R21, desc[UR4][R6.64+0x80] ;  /* 0x0000800406157981 */ /* 0x000f68000c1e9900 */
[----:B------:R-:W5:Y:S01]  /*03f0*/  LDG.E.CONSTANT R26, desc[UR4][R4.64+0x380] ;  /* 0x00038004041a7981 */ /* 0x000f62000c1e9900 */
[----:B------:R-:W-:-:S03]  /*0400*/  FFMA R20, R23, R20, R18 ;  /* 0x0000001417147223 */ /* 0x000fc60000000012 */
[----:B------:R-:W5:Y:S04]  /*0410*/  LDG.E.CONSTANT R18, desc[UR4][R4.64+0x80] ;  /* 0x0000800404127981 */ /* 0x000f68000c1e9900 */
[----:B------:R-:W5:Y:S01]  /*0420*/  LDG.E.CONSTANT R23, desc[UR4][R4.64+0x100] ;  /* 0x0001000404177981 */ /* 0x000f62000c1e9900 */
[----:B------:R-:W-:-:S03]  /*0430*/  FFMA R24, R25, R24, R20 ;  /* 0x0000001819187223 */ /* 0x000fc60000000014 */
[----:B------:R-:W5:Y:S04]  /*0440*/  LDG.E.CONSTANT R20, desc[UR4][R6.64+0x100] ;  /* 0x0001000406147981 */ /* 0x000f68000c1e9900 */
[----:B------:R-:W5:Y:S01]  /*0450*/  LDG.E.CONSTANT R25, desc[UR4][R4.64+0x280] ;  /* 0x0002800404197981 */ /* 0x000f62000c1e9900 */
[----:B---3--:R-:W-:-:S03]  /*0460*/  FFMA R24, R19, R16, R24 ;  /* 0x0000001013187223 */ /* 0x008fc60000000018 */
[----:B------:R-:W3:Y:S01]  /*0470*/  LDG.E.CONSTANT R19, desc[UR4][R4.64+0x180] ;  /* 0x0001800404137981 */ /* 0x000ee2000c1e9900 */
[----:B--2---:R-:W-:-:S03]  /*0480*/  FFMA R24, R15, R12, R24 ;  /* 0x0000000c0f187223 */ /* 0x004fc60000000018 */
[----:B------:R-:W3:Y:S04]  /*0490*/  LDG.E.CONSTANT R16, desc[UR4][R6.64+0x180] ;  /* 0x0001800406107981 */ /* 0x000ee8000c1e9900 */
[----:B------:R-:W2:Y:S01]  /*04a0*/  LDG.E.CONSTANT R12, desc[UR4][R4.64+0x200] ;  /* 0x00020004040c7981 */ /* 0x000ea2000c1e9900 */
[----:B----4-:R-:W-:-:S03]  /*04b0*/  FFMA R28, R17, R14, R24 ;  /* 0x0000000e111c7223 */ /* 0x010fc60000000018 */
[----:B------:R-:W2:Y:S04]  /*04c0*/  LDG.E.CONSTANT R15, desc[UR4][R6.64+0x200] ;  /* 0x00020004060f7981 */ /* 0x000ea8000c1e9900 */
[----:B------:R-:W4:Y:S04]  /*04d0*/  LDG.E.CONSTANT R24, desc[UR4][R6.64+0x280] ;  /* 0x0002800406187981 */ /* 0x000f28000c1e9900 */
[----:B------:R0:W4:Y:S04]  /*04e0*/  LDG.E.CONSTANT R17, desc[UR4][R4.64+0x300] ;  /* 0x0003000404117981 */ /* 0x000128000c1e9900 */
[----:B------:R-:W4:Y:S01]  /*04f0*/  LDG.E.CONSTANT R14, desc[UR4][R6.64+0x300] ;  /* 0x00030004060e7981 */ /* 0x000f22000c1e9900 */
[----:B-----5:R-:W-:Y:S01]  /*0500*/  FFMA R21, R21, R18, R28 ;  /* 0x0000001215157223 */ /* 0x020fe2000000001c */
[----:B------:R-:W-:-:S03]  /*0510*/  IADD3 R10, PT, PT, R10, 0x10, RZ ;  /* 0x000000100a0a7810 */ /* 0x000fc60007ffe0ff */
[----:B------:R-:W-:Y:S01]  /*0520*/  FFMA R21, R20, R23, R21 ;  /* 0x0000001714157223 */ /* 0x000fe20000000015 */
[----:B------:R-:W-:Y:S02]  /*0530*/  ISETP.NE.AND P1, PT, R10, RZ, PT ;  /* 0x000000ff0a00720c */ /* 0x000fe40003f25270 */
[----:B0-----:R-:W-:Y:S02]  /*0540*/  IADD3 R4, P2, PT, R4, 0x800, RZ ;  /* 0x0000080004047810 */ /* 0x001fe40007f5e0ff */
[----:B------:R-:W-:Y:S02]  /*0550*/  IADD3 R11, PT, PT, R11, 0x200, RZ ;  /* 0x000002000b0b7810 */ /* 0x000fe40007ffe0ff */
[----:B------:R-:W-:Y:S02]  /*0560*/  IADD3.X R5, PT, PT, RZ, R5, RZ, P2, !PT ;  /* 0x00000005ff057210 */ /* 0x000fe400017fe4ff */
[----:B------:R-:W-:Y:S01]  /*0570*/  IADD3 R13, PT, PT, R13, 0x200, RZ ;  /* 0x000002000d0d7810 */ /* 0x000fe20007ffe0ff */
[----:B---3--:R-:W-:-:S04]  /*0580*/  FFMA R16, R16, R19, R21 ;  /* 0x0000001310107223 */ /* 0x008fc80000000015 */
[----:B--2---:R-:W-:-:S04]  /*0590*/  FFMA R15, R15, R12, R16 ;  /* 0x0000000c0f0f7223 */ /* 0x004fc80000000010 */
[----:B----4-:R-:W-:-:S04]  /*05a0*/  FFMA R15, R24, R25, R15 ;  /* 0x00000019180f7223 */ /* 0x010fc8000000000f */
[----:B------:R-:W-:-:S04]  /*05b0*/  FFMA R14, R14, R17, R15 ;  /* 0x000000110e0e7223 */ /* 0x000fc8000000000f */
[----:B------:R-:W-:Y:S01]  /*05c0*/  FFMA R12, R27, R26, R14 ;  /* 0x0000001a1b0c7223 */ /* 0x000fe2000000000e */
[----:B------:R-:W-:Y:S06]  /*05d0*/  @P1 BRA `(.L_x_4) ;  /* 0xfffffffc00201947 */ /* 0x000fec000383ffff */
.L_x_3:
[----:B------:R-:W-:Y:S05]  /*05e0*/  BSYNC.RECONVERGENT B1 ;  /* 0x0000000000017941 */ /* 0x000fea0003800200 */
.L_x_2:
[----:B------:R-:W-:Y:S05]  /*05f0*/  @!P0 BRA `(.L_x_1) ;  /* 0x00000004004c8947 */ /* 0x000fea0003800000 */
[----:B------:R-:W-:Y:S01]  /*0600*/  ISETP.GE.U32.AND P0, PT, R22, 0x8, PT ;  /* 0x000000081600780c */ /* 0x000fe20003f06070 */
[----:B------:R-:W-:Y:S01]  /*0610*/  BSSY.RECONVERGENT B1, `(.L_x_5) ;  /* 0x0000023000017945 */ /* 0x000fe20003800200 */
[----:B------:R-:W-:-:S04]  /*0620*/  LOP3.LUT R21, R8, 0x7, RZ, 0xc0, !PT ;  /* 0x0000000708157812 */ /* 0x000fc800078ec0ff */
[----:B------:R-:W-:-:S07]  /*0630*/  ISETP.NE.AND P1, PT, R21, RZ, PT ;  /* 0x000000ff1500720c */ /* 0x000fce0003f25270 */
[----:B------:R-:W-:Y:S06]  /*0640*/  @!P0 BRA `(.L_x_6) ;  /* 0x00000000007c8947 */ /* 0x000fec0003800000 */
[----:B------:R-:W0:Y:S01]  /*0650*/  LDC.64 R2, c[0x0][0x388] ;  /* 0x0000e200ff027b82 */ /* 0x000e220000000a00 */
[----:B------:R-:W1:Y:S07]  /*0660*/  LDCU UR7, c[0x0][0x39c] ;  /* 0x00007380ff0777ac */ /* 0x000e6e0008000800 */
[----:B------:R-:W2:Y:S01]  /*0670*/  LDC.64 R4, c[0x0][0x380] ;  /* 0x0000e000ff047b82 */ /* 0x000ea20000000a00 */
[----:B-1----:R-:W-:Y:S02]  /*0680*/  IMAD R7, R0, UR7, R11 ;  /* 0x0000000700077c24 */ /* 0x002fe4000f8e020b */
[----:B0-----:R-:W-:-:S05]  /*0690*/  IMAD.WIDE.U32 R2, R11, 0x4, R2 ;  /* 0x000000040b027825 */ /* 0x001fca00078e0002 */
[----:B------:R-:W3:Y:S01]  /*06a0*/  LDG.E.CONSTANT R18, desc[UR4][R2.64] ;  /* 0x0000000402127981 */ /* 0x000ee2000c1e9900 */
[----:B--2---:R-:W-:-:S03]  /*06b0*/  IMAD.WIDE R4, R7, 0x4, R4 ;  /* 0x0000000407047825 */ /* 0x004fc600078e0204 */
[----:B------:R-:W2:Y:S04]  /*06c0*/  LDG.E.CONSTANT R19, desc[UR4][R2.64+0x80] ;  /* 0x0000800402137981 */ /* 0x000ea8000c1e9900 */
[----:B------:R-:W3:Y:S04]  /*06d0*/  LDG.E.CONSTANT R17, desc[UR4][R4.64] ;  /* 0x0000000404117981 */ /* 0x000ee8000c1e9900 */
[----:B------:R-:W2:Y:S04]  /*06e0*/  LDG.E.CONSTANT R20, desc[UR4][R4.64+0x80] ;  /* 0x0000800404147981 */ /* 0x000ea8000c1e9900 */
        /* <DEDUP_REMOVED lines=11> */
[----:B------:R-:W5:Y:S01]  /*07a0*/  LDG.E.CONSTANT R26, desc[UR4][R2.64+0x380] ;  /* 0x00038004021a7981 */ /* 0x000f62000c1e9900 */
[----:B------:R-:W-:Y:S01]  /*07b0*/  IADD3 R11, PT, PT, R11, 0x100, RZ ;  /* 0x000001000b0b7810 */ /* 0x000fe20007ffe0ff */
[----:B---3--:R-:W-:-:S04]  /*07c0*/  FFMA R17, R17, R18, R12 ;  /* 0x0000001211117223 */ /* 0x008fc8000000000c */
[----:B--2---:R-:W-:-:S04]  /*07d0*/  FFMA R17, R20, R19, R17 ;  /* 0x0000001314117223 */ /* 0x004fc80000000011 */
[----:B----4-:R-:W-:-:S04]  /*07e0*/  FFMA R17, R22, R23, R17 ;  /* 0x0000001716117223 */ /* 0x010fc80000000011 */
[----:B-----5:R-:W-:-:S04]  /*07f0*/  FFMA R24, R24, R25, R17 ;  /* 0x0000001918187223 */ /* 0x020fc80000000011 */
[----:B------:R-:W-:-:S04]  /*0800*/  FFMA R15, R15, R16, R24 ;  /* 0x000000100f0f7223 */ /* 0x000fc80000000018 */
[----:B------:R-:W-:-:S04]  /*0810*/  FFMA R13, R10, R13, R15 ;  /* 0x0000000d0a0d7223 */ /* 0x000fc8000000000f */
[----:B------:R-:W-:-:S04]  /*0820*/  FFMA R7, R6, R7, R13 ;  /* 0x0000000706077223 */ /* 0x000fc8000000000d */
[----:B------:R-:W-:-:S07]  /*0830*/  FFMA R12, R14, R26, R7 ;  /* 0x0000001a0e0c7223 */ /* 0x000fce0000000007 */
.L_x_6:
[----:B------:R-:W-:Y:S05]  /*0840*/  BSYNC.RECONVERGENT B1 ;  /* 0x0000000000017941 */ /* 0x000fea0003800200 */
.L_x_5:
        /* <DEDUP_REMOVED lines=19> */
[----:B------:R-:W5:Y:S01]  /*0980*/  LDG.E.CONSTANT R16, desc[UR4][R2.64+0x180] ;  /* 0x0001800402107981 */ /* 0x000f62000c1e9900 */
[----:B------:R-:W-:Y:S01]  /*0990*/  IADD3 R11, PT, PT, R11, 0x80, RZ ;  /* 0x000000800b0b7810 */ /* 0x000fe20007ffe0ff */
[----:B---3--:R-:W-:-:S04]  /*09a0*/  FFMA R6, R7, R6, R12 ;  /* 0x0000000607067223 */ /* 0x008fc8000000000c */
[----:B--2---:R-:W-:-:S04]  /*09b0*/  FFMA R6, R13, R10, R6 ;  /* 0x0000000a0d067223 */ /* 0x004fc80000000006 */
[----:B----4-:R-:W-:-:S04]  /*09c0*/  FFMA R6, R15, R14, R6 ;  /* 0x0000000e0f067223 */ /* 0x010fc80000000006 */
[----:B-----5:R-:W-:-:S07]  /*09d0*/  FFMA R12, R17, R16, R6 ;  /* 0x00000010110c7223 */ /* 0x020fce0000000006 */
.L_x_8:
[----:B------:R-:W-:Y:S05]  /*09e0*/  BSYNC.RECONVERGENT B1 ;  /* 0x0000000000017941 */ /* 0x000fea0003800200 */
.L_x_7:
[----:B------:R-:W-:Y:S05]  /*09f0*/  @!P1 BRA `(.L_x_1) ;  /* 0x00000000004c9947 */ /* 0x000fea0003800000 */
[----:B------:R-:W0:Y:S01]  /*0a00*/  LDC.64 R4, c[0x0][0x388] ;  /* 0x0000e200ff047b82 */ /* 0x000e220000000a00 */
[----:B------:R-:W1:Y:S01]  /*0a10*/  LDCU UR7, c[0x0][0x39c] ;  /* 0x00007380ff0777ac */ /* 0x000e620008000800 */
[----:B------:R-:W-:-:S06]  /*0a20*/  IADD3 R8, PT, PT, -R8, RZ, RZ ;  /* 0x000000ff08087210 */ /* 0x000fcc0007ffe1ff */
[----:B------:R-:W2:Y:S01]  /*0a30*/  LDC.64 R2, c[0x0][0x380] ;  /* 0x0000e000ff027b82 */ /* 0x000ea20000000a00 */
[----:B0-----:R-:W-:-:S04]  /*0a40*/  IMAD.WIDE.U32 R4, R11, 0x4, R4 ;  /* 0x000000040b047825 */ /* 0x001fc800078e0004 */
[----:B-1----:R-:W-:Y:S01]  /*0a50*/  IMAD R11, R0, UR7, R11 ;  /* 0x00000007000b7c24 */ /* 0x002fe2000f8e020b */
[----:B------:R-:W-:Y:S02]  /*0a60*/  MOV R10, R4 ;  /* 0x00000004000a7202 */ /* 0x000fe40000000f00 */
[----:B------:R-:W-:-:S07]  /*0a70*/  MOV R7, R5 ;  /* 0x0000000500077202 */ /* 0x000fce0000000f00 */
.L_x_9:
[----:B--2---:R-:W-:Y:S01]  /*0a80*/  IMAD.WIDE R4, R11, 0x4, R2 ;  /* 0x000000040b047825 */ /* 0x004fe200078e0202 */
[----:B------:R-:W-:-:S05]  /*0a90*/  MOV R6, R10 ;  /* 0x0000000a00067202 */ /* 0x000fca0000000f00 */
[----:B------:R-:W2:Y:S04]  /*0aa0*/  LDG.E.CONSTANT R5, desc[UR4][R4.64] ;  /* 0x0000000404057981 */ /* 0x000ea8000c1e9900 */
[----:B------:R0:W2:Y:S01]  /*0ab0*/  LDG.E.CONSTANT R6, desc[UR4][R6.64] ;  /* 0x0000000406067981 */ /* 0x0000a2000c1e9900 */
[----:B------:R-:W-:Y:S02]  /*0ac0*/  IADD3 R8, PT, PT, R8, 0x1, RZ ;  /* 0x0000000108087810 */ /* 0x000fe40007ffe0ff */
[----:B------:R-:W-:Y:S02]  /*0ad0*/  IADD3 R10, P1, PT, R10, 0x80, RZ ;  /* 0x000000800a0a7810 */ /* 0x000fe40007f3e0ff */
[----:B------:R-:W-:Y:S02]  /*0ae0*/  ISETP.NE.AND P0, PT, R8, RZ, PT ;  /* 0x000000ff0800720c */ /* 0x000fe40003f05270 */
[----:B------:R-:W-:-:S02]  /*0af0*/  IADD3 R11, PT, PT, R11, 0x20, RZ ;  /* 0x000000200b0b7810 */ /* 0x000fc40007ffe0ff */
[----:B0-----:R-:W-:Y:S01]  /*0b00*/  IADD3.X R7, PT, PT, RZ, R7, RZ, P1, !PT ;  /* 0x00000007ff077210 */ /* 0x001fe20000ffe4ff */
[----:B--2---:R-:W-:-:S08]  /*0b10*/  FFMA R12, R5, R6, R12 ;  /* 0x00000006050c7223 */ /* 0x004fd0000000000c */
[----:B------:R-:W-:Y:S05]  /*0b20*/  @P0 BRA `(.L_x_9) ;  /* 0xfffffffc00d40947 */ /* 0x000fea000383ffff */
.L_x_1:
[----:B------:R-:W-:Y:S05]  /*0b30*/  BSYNC.RECONVERGENT B0 ;  /* 0x0000000000007941 */ /* 0x000fea0003800200 */
.L_x_0:
[----:B------:R-:W0:Y:S01]  /*0b40*/  SHFL.DOWN PT, R3, R12, 0x10, 0x1f ;  /* 0x0a001f000c037f89 */ /* 0x000e2200000e0000 */
[----:B------:R-:W-:Y:S01]  /*0b50*/  ISETP.NE.AND P0, PT, R9, RZ, PT ;  /* 0x000000ff0900720c */ /* 0x000fe20003f05270 */
[----:B0-----:R-:W-:-:S05]  /*0b60*/  FADD R3, R3, R12 ;  /* 0x0000000c03037221 */ /* 0x001fca0000000000 */
[----:B------:R-:W0:Y:S02]  /*0b70*/  SHFL.DOWN PT, R2, R3, 0x8, 0x1f ;  /* 0x09001f0003027f89 */ /* 0x000e2400000e0000 */
[----:B0-----:R-:W-:-:S05]  /*0b80*/  FADD R2, R3, R2 ;  /* 0x0000000203027221 */ /* 0x001fca0000000000 */
[----:B------:R-:W0:Y:S02]  /*0b90*/  SHFL.DOWN PT, R5, R2, 0x4, 0x1f ;  /* 0x08801f0002057f89 */ /* 0x000e2400000e0000 */
[----:B0-----:R-:W-:-:S05]  /*0ba0*/  FADD R5, R2, R5 ;  /* 0x0000000502057221 */ /* 0x001fca0000000000 */
[----:B------:R-:W0:Y:S02]  /*0bb0*/  SHFL.DOWN PT, R4, R5, 0x2, 0x1f ;  /* 0x08401f0005047f89 */ /* 0x000e2400000e0000 */
[----:B0-----:R-:W-:-:S05]  /*0bc0*/  FADD R4, R5, R4 ;  /* 0x0000000405047221 */ /* 0x001fca0000000000 */
[----:B------:R0:W1:Y:S01]  /*0bd0*/  SHFL.DOWN PT, R7, R4, 0x1, 0x1f ;  /* 0x08201f0004077f89 */ /* 0x00006200000e0000 */
[----:B------:R-:W-:Y:S05]  /*0be0*/  @P0 EXIT ;  /* 0x000000000000094d */ /* 0x000fea0003800000 */
[----:B------:R-:W2:Y:S01]  /*0bf0*/  LDC.64 R2, c[0x0][0x390] ;  /* 0x0000e400ff027b82 */ /* 0x000ea20000000a00 */
[----:B-1----:R-:W-:Y:S01]  /*0c00*/  FADD R7, R4, R7 ;  /* 0x0000000704077221 */ /* 0x002fe20000000000 */
[----:B--2---:R-:W-:-:S05]  /*0c10*/  IMAD.WIDE.U32 R2, R0, 0x4, R2 ;  /* 0x0000000400027825 */ /* 0x004fca00078e0002 */
[----:B------:R-:W-:Y:S01]  /*0c20*/  STG.E desc[UR4][R2.64], R7 ;  /* 0x0000000702007986 */ /* 0x000fe2000c101904 */
[----:B------:R-:W-:Y:S05]  /*0c30*/  EXIT ;  /* 0x000000000000794d */ /* 0x000fea0003800000 */
.L_x_10:
[----:B------:R-:W-:-:S00]  /*0c40*/  BRA `(.L_x_10) ;  /* 0xfffffffc00fc7947 */ /* 0x000fc0000383ffff */
[----:B------:R-:W-:-:S00]  /*0c50*/  NOP ;  /* 0x0000000000007918 */ /* 0x000fc00000000000 */
        /* <DEDUP_REMOVED lines=10> */
.L_x_18:


//--------------------- .text._Z20matvec_shared_memoryPKfS0_Pfii --------------------------
	.section	.text._Z20matvec_shared_memoryPKfS0_Pfii,"ax",@progbits
	.align	128
        .global         _Z20matvec_shared_memoryPKfS0_Pfii
        .type           _Z20matvec_shared_memoryPKfS0_Pfii,@function
        .size           _Z20matvec_shared_memoryPKfS0_Pfii,(.L_x_19 - _Z20matvec_shared_memoryPKfS0_Pfii)
        .other          _Z20matvec_shared_memoryPKfS0_Pfii,@"STO_CUDA_ENTRY STV_DEFAULT"
_Z20matvec_shared_memoryPKfS0_Pfii:
.text._Z20matvec_shared_memoryPKfS0_Pfii:
[----:B------:R-:W-:Y:S01]  /*0000*/  LDC R1, c[0x0][0x37c] ;  /* 0x0000df00ff017b82 */ /* 0x000fe20000000800 */
[----:B------:R-:W0:Y:S01]  /*0010*/  S2R R0, SR_TID.X ;  /* 0x0000000000007919 */ /* 0x000e220000002100 */
[----:B------:R-:W1:Y:S06]  /*0020*/  LDCU UR4, c[0x0][0x39c] ;  /* 0x00007380ff0477ac */ /* 0x000e6c0008000800 */
[----:B------:R-:W0:Y:S01]  /*0030*/  S2UR UR5, SR_CTAID.X ;  /* 0x00000000000579c3 */ /* 0x000e220000002500 */
[----:B------:R-:W-:Y:S01]  /*0040*/  HFMA2 R13, -RZ, RZ, 0, 0 ;  /* 0x00000000ff0d7431 */ /* 0x000fe200000001ff */
[----:B------:R-:W2:Y:S06]  /*0050*/  LDCU.64 UR10, c[0x0][0x358] ;  /* 0x00006b00ff0a77ac */ /* 0x000eac0008000a00 */
[----:B------:R-:W0:Y:S01]  /*0060*/  LDC R3, c[0x0][0x360] ;  /* 0x0000d800ff037b82 */ /* 0x000e220000000800 */
[----:B-1----:R-:W-:Y:S01]  /*0070*/  UISETP.GE.AND UP0, UPT, UR4, 0x1, UPT ;  /* 0x000000010400788c */ /* 0x002fe2000bf06270 */
[----:B0-----:R-:W-:-:S08]  /*0080*/  IMAD R2, R3, UR5, R0 ;  /* 0x0000000503027c24 */ /* 0x001fd0000f8e0200 */
[----:B--2---:R-:W-:Y:S05]  /*0090*/  BRA.U !UP0, `(.L_x_11) ;  /* 0x00000005089c7547 */ /* 0x004fea000b800000 */
[----:B------:R-:W0:Y:S01]  /*00a0*/  S2UR UR7, SR_CgaCtaId ;  /* 0x00000000000779c3 */ /* 0x000e220000008800 */
[----:B------:R-:W1:Y:S01]  /*00b0*/  LDCU.64 UR8, c[0x0][0x380] ;  /* 0x00007000ff0877ac */ /* 0x000e620008000a00 */
[----:B------:R-:W-:Y:S01]  /*00c0*/  IMAD.MOV.U32 R13, RZ, RZ, RZ ;  /* 0x000000ffff0d7224 */ /* 0x000fe200078e00ff */
[----:B------:R-:W-:Y:S01]  /*00d0*/  UMOV UR6, 0x400 ;  /* 0x0000040000067882 */ /* 0x000fe20000000000 */
[----:B------:R-:W-:-:S04]  /*00e0*/  UIADD3 UR4, UPT, UPT, UR4, 0xff, URZ ;  /* 0x000000ff04047890 */ /* 0x000fc8000fffe0ff */
[----:B------:R-:W-:-:S03]  /*00f0*/  USHF.R.U32.HI UR5, URZ, 0x8, UR4 ;  /* 0x00000008ff057899 */ /* 0x000fc60008011604 */
[----:B------:R-:W-:Y:S01]  /*0100*/  UMOV UR4, URZ ;  /* 0x000000ff00047c82 */ /* 0x000fe20008000000 */
[----:B-1----:R-:W-:Y:S02]  /*0110*/  UIADD3 UR8, UP0, UPT, UR8, 0x10, URZ ;  /* 0x0000001008087890 */ /* 0x002fe4000ff1e0ff */
[----:B0-----:R-:W-:Y:S02]  /*0120*/  ULEA UR6, UR7, UR6, 0x18 ;  /* 0x0000000607067291 */ /* 0x001fe4000f8ec0ff */
[----:B------:R-:W-:-:S04]  /*0130*/  UIADD3.X UR7, UPT, UPT, URZ, UR9, URZ, UP0, !UPT ;  /* 0x00000009ff077290 */ /* 0x000fc800087fe4ff */
[----:B------:R-:W-:-:S08]  /*0140*/  LEA R3, R0, UR6, 0x2 ;  /* 0x0000000600037c11 */ /* 0x000fd0000f8e10ff */
.L_x_16:
[----:B0-----:R-:W0:Y:S01]  /*0150*/  LDC R17, c[0x0][0x39c] ;  /* 0x0000e700ff117b82 */ /* 0x001e220000000800 */
[----:B------:R-:W-:Y:S01]  /*0160*/  USHF.L.U32 UR12, UR4, 0x8, URZ ;  /* 0x00000008040c7899 */ /* 0x000fe200080006ff */
[----:B------:R-:W-:Y:S01]  /*0170*/  IMAD.MOV.U32 R6, RZ, RZ, RZ ;  /* 0x000000ffff067224 */ /* 0x000fe200078e00ff */
[----:B------:R-:W1:Y:S04]  /*0180*/  LDCU UR9, c[0x0][0x398] ;  /* 0x00007300ff0977ac */ /* 0x000e680008000800 */
[----:B------:R-:W-:-:S04]  /*0190*/  IADD3 R7, PT, PT, R0, UR12, RZ ;  /* 0x0000000c00077c10 */ /* 0x000fc8000fffe0ff */
[----:B0-----:R-:W-:-:S13]  /*01a0*/  ISETP.GE.AND P0, PT, R7, R17, PT ;  /* 0x000000110700720c */ /* 0x001fda0003f06270 */
[----:B------:R-:W0:Y:S02]  /*01b0*/  @!P0 LDC.64 R4, c[0x0][0x388] ;  /* 0x0000e200ff048b82 */ /* 0x000e240000000a00 */
[----:B0-----:R-:W-:-:S05]  /*01c0*/  @!P0 IMAD.WIDE.U32 R4, R7, 0x4, R4 ;  /* 0x0000000407048825 */ /* 0x001fca00078e0004 */
[----:B------:R-:W2:Y:S01]  /*01d0*/  @!P0 LDG.E.CONSTANT R6, desc[UR10][R4.64] ;  /* 0x0000000a04068981 */ /* 0x000ea2000c1e9900 */
[----:B------:R-:W-:Y:S01]  /*01e0*/  ISETP.LE.AND P0, PT, R17, UR12, PT ;  /* 0x0000000c11007c0c */ /* 0x000fe2000bf03270 */
[----:B------:R-:W-:Y:S01]  /*01f0*/  UIADD3 UR4, UPT, UPT, UR4, 0x1, URZ ;  /* 0x0000000104047890 */ /* 0x000fe2000fffe0ff */
[----:B------:R-:W-:Y:S02]  /*0200*/  BSSY.RECONVERGENT B0, `(.L_x_12) ;  /* 0x000004e000007945 */ /* 0x000fe40003800200 */
[----:B-1----:R-:W-:Y:S01]  /*0210*/  ISETP.GE.OR P0, PT, R2, UR9, P0 ;  /* 0x0000000902007c0c */ /* 0x002fe20008706670 */
[----:B------:R-:W-:Y:S01]  /*0220*/  UISETP.NE.AND UP0, UPT, UR4, UR5, UPT ;  /* 0x000000050400728c */ /* 0x000fe2000bf05270 */
[----:B--2---:R0:W-:Y:S01]  /*0230*/  STS [R3], R6 ;  /* 0x0000000603007388 */ /* 0x0041e20000000800 */
[----:B------:R-:W-:Y:S10]  /*0240*/  BAR.SYNC.DEFER_BLOCKING 0x0 ;  /* 0x0000000000007b1d */ /* 0x000ff40000010000 */
[----:B------:R-:W-:Y:S05]  /*0250*/  @P0 BRA `(.L_x_13) ;  /* 0x0000000400200947 */ /* 0x000fea0003800000 */
[----:B------:R-:W-:Y:S01]  /*0260*/  ULOP3.LUT UR9, URZ, UR12, URZ, 0x33, !UPT ;  /* 0x0000000cff097292 */ /* 0x000fe2000f8e33ff */
[----:B------:R-:W-:-:S05]  /*0270*/  MOV R12, RZ ;  /* 0x000000ff000c7202 */ /* 0x000fca0000000f00 */
[----:B------:R-:W-:Y:S01]  /*0280*/  IADD3 R5, PT, PT, R17, UR9, RZ ;  /* 0x0000000911057c10 */ /* 0x000fe2000fffe0ff */
[----:B------:R-:W-:-:S03]  /*0290*/  IMAD R17, R2, R17, UR12 ;  /* 0x0000000c02117e24 */ /* 0x000fc6000f8e0211 */
[C---:B------:R-:W-:Y:S02]  /*02a0*/  ISETP.GE.U32.AND P1, PT, R5.reuse, 0x7, PT ;  /* 0x000000070500780c */ /* 0x040fe40003f26070 */
[----:B------:R-:W-:-:S05]  /*02b0*/  VIMNMX.U32 R4, PT, PT, R5, 0xff, PT ;  /* 0x000000ff05047848 */ /* 0x000fca0003fe0000 */
[----:B------:R-:W-:-:S05]  /*02c0*/  VIADD R4, R4, 0x1 ;  /* 0x0000000104047836 */ /* 0x000fca0000000000 */
[----:B------:R-:W-:-:S04]  /*02d0*/  LOP3.LUT R21, R4, 0x7, RZ, 0xc0, !PT ;  /* 0x0000000704157812 */ /* 0x000fc800078ec0ff */
[----:B------:R-:W-:Y:S01]  /*02e0*/  ISETP.NE.AND P0, PT, R21, RZ, PT ;  /* 0x000000ff1500720c */ /* 0x000fe20003f05270 */
[----:B------:R-:W-:-:S12]  /*02f0*/  @!P1 BRA `(.L_x_14) ;  /* 0x0000000000789947 */ /* 0x000fd80003800000 */
[----:B------:R-:W-:Y:S01]  /*0300*/  LOP3.LUT R12, R4, 0x1f8, RZ, 0xc0, !PT ;  /* 0x000001f8040c7812 */ /* 0x000fe200078ec0ff */
[----:B------:R-:W-:Y:S01]  /*0310*/  UIADD3 UR9, UPT, UPT, UR6, 0x10, URZ ;  /* 0x0000001006097890 */ /* 0x000fe2000fffe0ff */
[----:B------:R-:W-:-:S03]  /*0320*/  MOV R16, R17 ;  /* 0x0000001100107202 */ /* 0x000fc60000000f00 */
[----:B------:R-:W-:-:S08]  /*0330*/  IMAD.MOV R18, RZ, RZ, -R12 ;  /* 0x000000ffff127224 */ /* 0x000fd000078e0a0c */
.L_x_15:
[----:B------:R-:W-:Y:S01]  /*0340*/  MOV R14, UR8 ;  /* 0x00000008000e7c02 */ /* 0x000fe20008000f00 */
[----:B0-----:R-:W0:Y:S01]  /*0350*/  LDS.128 R4, [UR9+-0x10] ;  /* 0xfffff009ff047984 */ /* 0x001e220008000c00 */
[----:B------:R-:W-:-:S03]  /*0360*/  MOV R15, UR7 ;  /* 0x00000007000f7c02 */ /* 0x000fc60008000f00 */
[----:B------:R-:W1:Y:S01]  /*0370*/  LDS.128 R8, [UR9] ;  /* 0x00000009ff087984 */ /* 0x000e620008000c00 */
[----:B------:R-:W-:-:S05]  /*0380*/  IMAD.WIDE R14, R16, 0x4, R14 ;  /* 0x00000004100e7825 */ /* 0x000fca00078e020e */
[----:B------:R-:W0:Y:S04]  /*0390*/  LDG.E.CONSTANT R26, desc[UR10][R14.64+-0x10] ;  /* 0xfffff00a0e1a7981 */ /* 0x000e28000c1e9900 */
[----:B------:R-:W2:Y:S04]  /*03a0*/  LDG.E.CONSTANT R25, desc[UR10][R14.64+-0xc] ;  /* 0xfffff40a0e197981 */ /* 0x000ea8000c1e9900 */
[----:B------:R-:W3:Y:S04]  /*03b0*/  LDG.E.CONSTANT R28, desc[UR10][R14.64+-0x8] ;  /* 0xfffff80a0e1c7981 */ /* 0x000ee8000c1e9900 */
[----:B------:R-:W4:Y:S04]  /*03c0*/  LDG.E.CONSTANT R22, desc[UR10][R14.64+-0x4] ;  /* 0xfffffc0a0e167981 */ /* 0x000f28000c1e9900 */
[----:B------:R-:W1:Y:S04]  /*03d0*/  LDG.E.CONSTANT R23, desc[UR10][R14.64] ;  /* 0x0000000a0e177981 */ /* 0x000e68000c1e9900 */
[----:B------:R-:W5:Y:S04]  /*03e0*/  LDG.E.CONSTANT R20, desc[UR10][R14.64+0x4] ;  /* 0x0000040a0e147981 */ /* 0x000f68000c1e9900 */
[----:B------:R-:W5:Y:S04]  /*03f0*/  LDG.E.CONSTANT R19, desc[UR10][R14.64+0x8] ;  /* 0x0000080a0e137981 */ /* 0x000f68000c1e9900 */
[----:B------:R-:W5:Y:S01]  /*0400*/  LDG.E.CONSTANT R24, desc[UR10][R14.64+0xc] ;  /* 0x00000c0a0e187981 */ /* 0x000f62000c1e9900 */
[----:B------:R-:W-:Y:S01]  /*0410*/  VIADD R18, R18, 0x8 ;  /* 0x0000000812127836 */ /* 0x000fe20000000000 */
[----:B------:R-:W-:Y:S01]  /*0420*/  UIADD3 UR9, UPT, UPT, UR9, 0x20, URZ ;  /* 0x0000002009097890 */ /* 0x000fe2000fffe0ff */
[----:B------:R-:W-:-:S03]  /*0430*/  IADD3 R16, PT, PT, R16, 0x8, RZ ;  /* 0x0000000810107810 */ /* 0x000fc60007ffe0ff */
[----:B------:R-:W-:Y:S01]  /*0440*/  ISETP.NE.AND P1, PT, R18, RZ, PT ;  /* 0x000000ff1200720c */ /* 0x000fe20003f25270 */
[----:B0-----:R-:W-:-:S04]  /*0450*/  FFMA R4, R26, R4, R13 ;  /* 0x000000041a047223 */ /* 0x001fc8000000000d */
[----:B--2---:R-:W-:-:S04]  /*0460*/  FFMA R5, R25, R5, R4 ;  /* 0x0000000519057223 */ /* 0x004fc80000000004 */
[----:B---3--:R-:W-:-:S04]  /*0470*/  FFMA R5, R28, R6, R5 ;  /* 0x000000061c057223 */ /* 0x008fc80000000005 */
[----:B----4-:R-:W-:-:S04]  /*0480*/  FFMA R22, R22, R7, R5 ;  /* 0x0000000716167223 */ /* 0x010fc80000000005 */
[----:B-1----:R-:W-:-:S04]  /*0490*/  FFMA R23, R23, R8, R22 ;  /* 0x0000000817177223 */ /* 0x002fc80000000016 */
[----:B-----5:R-:W-:-:S04]  /*04a0*/  FFMA R20, R20, R9, R23 ;  /* 0x0000000914147223 */ /* 0x020fc80000000017 */
[----:B------:R-:W-:-:S04]  /*04b0*/  FFMA R19, R19, R10, R20 ;  /* 0x0000000a13137223 */ /* 0x000fc80000000014 */
[----:B------:R-:W-:Y:S01]  /*04c0*/  FFMA R13, R24, R11, R19 ;  /* 0x0000000b180d7223 */ /* 0x000fe20000000013 */
[----:B------:R-:W-:Y:S06]  /*04d0*/  @P1 BRA `(.L_x_15) ;  /* 0xfffffffc00981947 */ /* 0x000fec000383ffff */
.L_x_14:
[----:B------:R-:W-:Y:S05]  /*04e0*/  @!P0 BRA `(.L_x_13) ;  /* 0x00000000007c8947 */ /* 0x000fea0003800000 */
[----:B------:R-:W1:Y:S01]  /*04f0*/  LDC.64 R8, c[0x0][0x380] ;  /* 0x0000e000ff087b82 */ /* 0x000e620000000a00 */
[----:B------:R-:W-:-:S05]  /*0500*/  IADD3 R17, PT, PT, R17, R12, RZ ;  /* 0x0000000c11117210 */ /* 0x000fca0007ffe0ff */
[----:B-1----:R-:W-:-:S05]  /*0510*/  IMAD.WIDE R8, R17, 0x4, R8 ;  /* 0x0000000411087825 */ /* 0x002fca00078e0208 */
[----:B------:R-:W2:Y:S01]  /*0520*/  LDG.E.CONSTANT R10, desc[UR10][R8.64] ;  /* 0x0000000a080a7981 */ /* 0x000ea2000c1e9900 */
[----:B------:R-:W-:Y:S02]  /*0530*/  LEA R12, R12, UR6, 0x2 ;  /* 0x000000060c0c7c11 */ /* 0x000fe4000f8e10ff */
[----:B------:R-:W-:-:S03]  /*0540*/  ISETP.NE.AND P0, PT, R21, 0x1, PT ;  /* 0x000000011500780c */ /* 0x000fc60003f05270 */
[----:B0-----:R-:W2:Y:S02]  /*0550*/  LDS.128 R4, [R12] ;  /* 0x000000000c047984 */ /* 0x001ea40000000c00 */
[----:B--2---:R-:W-:-:S08]  /*0560*/  FFMA R13, R10, R4, R13 ;  /* 0x000000040a0d7223 */ /* 0x004fd0000000000d */
[----:B------:R-:W-:Y:S05]  /*0570*/  @!P0 BRA `(.L_x_13) ;  /* 0x0000000000588947 */ /* 0x000fea0003800000 */
[----:B------:R-:W2:Y:S01]  /*0580*/  LDG.E.CONSTANT R4, desc[UR10][R8.64+0x4] ;  /* 0x0000040a08047981 */ /* 0x000ea2000c1e9900 */
[----:B------:R-:W-:Y:S01]  /*0590*/  ISETP.NE.AND P0, PT, R21, 0x2, PT ;  /* 0x000000021500780c */ /* 0x000fe20003f05270 */
[----:B--2---:R-:W-:-:S12]  /*05a0*/  FFMA R13, R4, R5, R13 ;  /* 0x00000005040d7223 */ /* 0x004fd8000000000d */
        /* <DEDUP_REMOVED lines=10> */
[----:B------:R-:W-:-:S03]  /*0650*/  ISETP.NE.AND P0, PT, R21, 0x5, PT ;  /* 0x000000051500780c */ /* 0x000fc60003f05270 */
[----:B------:R-:W2:Y:S02]  /*0660*/  LDS.128 R4, [R12+0x10] ;  /* 0x000010000c047984 */ /* 0x000ea40000000c00 */
[----:B--2---:R-:W-:-:S08]  /*0670*/  FFMA R13, R10, R4, R13 ;  /* 0x000000040a0d7223 */ /* 0x004fd0000000000d */
[----:B------:R-:W-:Y:S05]  /*0680*/  @!P0 BRA `(.L_x_13) ;  /* 0x0000000000148947 */ /* 0x000fea0003800000 */
[----:B------:R-:W-:Y:S01]  /*0690*/  ISETP.NE.AND P0, PT, R21, 0x6, PT ;  /* 0x000000061500780c */ /* 0x000fe20003f05270 */
[----:B------:R-:W2:-:S12]  /*06a0*/  LDG.E.CONSTANT R4, desc[UR10][R8.64+0x14] ;  /* 0x0000140a08047981 */ /* 0x000e98000c1e9900 */
[----:B------:R-:W3:Y:S01]  /*06b0*/  @P0 LDG.E.CONSTANT R10, desc[UR10][R8.64+0x18] ;  /* 0x0000180a080a0981 */ /* 0x000ee2000c1e9900 */
[----:B--2---:R-:W-:-:S04]  /*06c0*/  FFMA R13, R4, R5, R13 ;  /* 0x00000005040d7223 */ /* 0x004fc8000000000d */
[----:B---3--:R-:W-:-:S07]  /*06d0*/  @P0 FFMA R13, R10, R6, R13 ;  /* 0x000000060a0d0223 */ /* 0x008fce000000000d */
.L_x_13:
[----:B------:R-:W-:Y:S05]  /*06e0*/  BSYNC.RECONVERGENT B0 ;  /* 0x0000000000007941 */ /* 0x000fea0003800200 */
.L_x_12:
[----:B------:R-:W-:Y:S06]  /*06f0*/  BAR.SYNC.DEFER_BLOCKING 0x0 ;  /* 0x0000000000007b1d */ /* 0x000fec0000010000 */
[----:B------:R-:W-:Y:S05]  /*0700*/  BRA.U UP0, `(.L_x_16) ;  /* 0xfffffff900907547 */ /* 0x000fea000b83ffff */
.L_x_11:
[----:B------:R-:W1:Y:S02]  /*0710*/  LDCU UR9, c[0x0][0x398] ;  /* 0x00007300ff0977ac */ /* 0x000e640008000800 */
[----:B-1----:R-:W-:-:S13]  /*0720*/  ISETP.GE.AND P0, PT, R2, UR9, PT ;  /* 0x0000000902007c0c */ /* 0x002fda000bf06270 */
[----:B------:R-:W-:Y:S05]  /*0730*/  @P0 EXIT ;  /* 0x000000000000094d */ /* 0x000fea0003800000 */
[----:B------:R-:W0:Y:S02]  /*0740*/  LDC.64 R4, c[0x0][0x390] ;  /* 0x0000e400ff047b82 */ /* 0x000e240000000a00 */
[----:B0-----:R-:W-:-:S05]  /*0750*/  IMAD.WIDE R2, R2, 0x4, R4 ;  /* 0x0000000402027825 */ /* 0x001fca00078e0204 */
[----:B------:R-:W-:Y:S01]  /*0760*/  STG.E desc[UR10][R2.64], R13 ;  /* 0x0000000d02007986 */ /* 0x000fe2000c10190a */
[----:B------:R-:W-:Y:S05]  /*0770*/  EXIT ;  /* 0x000000000000794d */ /* 0x000fea0003800000 */
.L_x_17:
        /* <DEDUP_REMOVED lines=16> */
.L_x_19:


//--------------------- .nv.shared.reserved.0     --------------------------
	.section	.nv.shared.reserved.0,"aw",@nobits
	.weak		__nv_reservedSMEM_offset_0_alias
	.size		__nv_reservedSMEM_offset_0_alias, 0, 64
	.other		__nv_reservedSMEM_offset_0_alias,@"STO_CUDA_RESERVED_SHARED STV_DEFAULT"
__nv_reservedSMEM_offset_0_alias:
	.zero		0
	.zero		64


//--------------------- .nv.shared._Z20matvec_shared_memoryPKfS0_Pfii --------------------------
	.section	.nv.shared._Z20matvec_shared_memoryPKfS0_Pfii,"aw",@nobits
	.sectionflags	@""
	.align	4
.nv.shared._Z20matvec_shared_memoryPKfS0_Pfii:
	.zero		2048


//--------------------- .nv.constant0._Z18matvec_warp_reducePKfS0_Pfii --------------------------
	.section	.nv.constant0._Z18matvec_warp_reducePKfS0_Pfii,"a",@progbits
	.sectionflags	@""
	.align	4
.nv.constant0._Z18matvec_warp_reducePKfS0_Pfii:
	.zero		928


//--------------------- .nv.constant0._Z20matvec_shared_memoryPKfS0_Pfii --------------------------
	.section	.nv.constant0._Z20matvec_shared_memoryPKfS0_Pfii,"a",@progbits
	.sectionflags	@""
	.align	4
.nv.constant0._Z20matvec_shared_memoryPKfS0_Pfii:
	.zero		928


//--------------------- SYMBOLS --------------------------

	.type		.nv.reservedSmem.offset0,@object
	.size		.nv.reservedSmem.offset0,0x4
	.type		.nv.reservedSmem.cap,@object
	.size		.nv.reservedSmem.cap,0x4
